//
// Generated by NVIDIA NVVM Compiler
//
// Compiler Build ID: CL-36424714
// Cuda compilation tools, release 13.0, V13.0.88
// Based on NVVM 20.0.0
//

.version 9.0
.target sm_100
.address_size 64

	// .globl	_Z9vecAddGPUPfS_S_Pii

.visible .entry _Z9vecAddGPUPfS_S_Pii(
	.param .u64 .ptr .align 1 _Z9vecAddGPUPfS_S_Pii_param_0,
	.param .u64 .ptr .align 1 _Z9vecAddGPUPfS_S_Pii_param_1,
	.param .u64 .ptr .align 1 _Z9vecAddGPUPfS_S_Pii_param_2,
	.param .u64 .ptr .align 1 _Z9vecAddGPUPfS_S_Pii_param_3,
	.param .u32 _Z9vecAddGPUPfS_S_Pii_param_4
)
{
	.reg .pred 	%p<2>;
	.reg .b32 	%r<7>;
	.reg .b32 	%f<4>;
	.reg .b64 	%rd<15>;

	ld.param.u64 	%rd1, [_Z9vecAddGPUPfS_S_Pii_param_0];
	ld.param.u64 	%rd2, [_Z9vecAddGPUPfS_S_Pii_param_1];
	ld.param.u64 	%rd3, [_Z9vecAddGPUPfS_S_Pii_param_2];
	ld.param.u64 	%rd4, [_Z9vecAddGPUPfS_S_Pii_param_3];
	ld.param.u32 	%r2, [_Z9vecAddGPUPfS_S_Pii_param_4];
	cvta.to.global.u64 	%rd5, %rd4;
	mov.u32 	%r3, %ctaid.x;
	mov.u32 	%r4, %ntid.x;
	mov.u32 	%r5, %tid.x;
	mad.lo.s32 	%r1, %r3, %r4, %r5;
	mul.wide.s32 	%rd6, %r1, 4;
	add.s64 	%rd7, %rd5, %rd6;
	mov.b32 	%r6, 5;
	st.global.u32 	[%rd7], %r6;
	setp.ge.s32 	%p1, %r1, %r2;
	@%p1 bra 	$L__BB0_2;
	cvta.to.global.u64 	%rd8, %rd1;
	cvta.to.global.u64 	%rd9, %rd2;
	cvta.to.global.u64 	%rd10, %rd3;
	add.s64 	%rd12, %rd8, %rd6;
	ld.global.f32 	%f1, [%rd12];
	add.s64 	%rd13, %rd9, %rd6;
	ld.global.f32 	%f2, [%rd13];
	add.f32 	%f3, %f1, %f2;
	add.s64 	%rd14, %rd10, %rd6;
	st.global.f32 	[%rd14], %f3;
$L__BB0_2:
	ret;

}


// ===== COMPILED SASS (sm_100) =====

	.target	sm_100

	.elftype	@"ET_EXEC"


//--------------------- .note.nv.tkinfo           --------------------------
	.section	.note.nv.tkinfo,"",@"SHT_NOTE"
	.sectionflags	@"SHF_NOTE_NV_TKINFO"
	.tkinfo
        /*0018*/ 	.word	0x00000002
        /*0030*/ 	.string	""
        /*0030*/ 	.string	"ptxas"
        /*0030*/ 	.string	"Cuda compilation tools, release 13.0, V13.0.88"
        /*0030*/ 	.string	"Build cuda_13.0.r13.0/compiler.36424714_0"
        /*0030*/ 	.string	"-arch sm_100 -m 64 "



//--------------------- .note.nv.cuinfo           --------------------------
	.section	.note.nv.cuinfo,"",@"SHT_NOTE"
	.sectionflags	@"SHF_NOTE_NV_CUINFO"
        /*0018*/ 	.short	0x0002
        /*001a*/ 	.short	0x0064
        /*001c*/ 	.short	0x0082
	.zero		2


//--------------------- .nv.info                  --------------------------
	.section	.nv.info,"",@"SHT_CUDA_INFO"
	.align	4


	//----- nvinfo : EIATTR_REGCOUNT
	.align		4
        /*0000*/ 	.byte	0x04, 0x2f
        /*0002*/ 	.short	(.L_1 - .L_0)
	.align		4
.L_0:
        /*0004*/ 	.word	index@(_Z9vecAddGPUPfS_S_Pii)
        /*0008*/ 	.word	0x0000000c


	//----- nvinfo : EIATTR_FRAME_SIZE
	.align		4
.L_1:
        /*000c*/ 	.byte	0x04, 0x11
        /*000e*/ 	.short	(.L_3 - .L_2)
	.align		4
.L_2:
        /*0010*/ 	.word	index@(_Z9vecAddGPUPfS_S_Pii)
        /*0014*/ 	.word	0x00000000


	//----- nvinfo : EIATTR_MIN_STACK_SIZE
	.align		4
.L_3:
        /*0018*/ 	.byte	0x04, 0x12
        /*001a*/ 	.short	(.L_5 - .L_4)
	.align		4
.L_4:
        /*001c*/ 	.word	index@(_Z9vecAddGPUPfS_S_Pii)
        /*0020*/ 	.word	0x00000000
.L_5:


//--------------------- .nv.compat                --------------------------
	.section	.nv.compat,"",@"SHT_CUDA_COMPAT_INFO"
	.align	4
        /*0000*/ 	.byte	0x02, 0x09, 0x00, 0x00, 0x02, 0x02, 0x01, 0x00, 0x02, 0x05, 0x05, 0x00, 0x03, 0x07, 0x01, 0x01
        /*0010*/ 	.byte	0x02, 0x03, 0x00, 0x00, 0x02, 0x06, 0x01, 0x00, 0x04, 0x0b, 0x08, 0x00, 0x09, 0x00, 0x00, 0x00
        /*0020*/ 	.byte	0x00, 0x00, 0x00, 0x00


//--------------------- .nv.info._Z9vecAddGPUPfS_S_Pii --------------------------
	.section	.nv.info._Z9vecAddGPUPfS_S_Pii,"",@"SHT_CUDA_INFO"
	.sectionflags	@""
	.align	4


	//----- nvinfo : EIATTR_CUDA_API_VERSION
	.align		4
        /*0000*/ 	.byte	0x04, 0x37
        /*0002*/ 	.short	(.L_7 - .L_6)
.L_6:
        /*0004*/ 	.word	0x00000082


	//----- nvinfo : EIATTR_KPARAM_INFO
	.align		4
.L_7:
        /*0008*/ 	.byte	0x04, 0x17
        /*000a*/ 	.short	(.L_9 - .L_8)
.L_8:
        /*000c*/ 	.word	0x00000000
        /*0010*/ 	.short	0x0004
        /*0012*/ 	.short	0x0020
        /*0014*/ 	.byte	0x00, 0xf0, 0x11, 0x00


	//----- nvinfo : EIATTR_KPARAM_INFO
	.align		4
.L_9:
        /*0018*/ 	.byte	0x04, 0x17
        /*001a*/ 	.short	(.L_11 - .L_10)
.L_10:
        /*001c*/ 	.word	0x00000000
        /*0020*/ 	.short	0x0003
        /*0022*/ 	.short	0x0018
        /*0024*/ 	.byte	0x00, 0xf5, 0x21, 0x00


	//----- nvinfo : EIATTR_KPARAM_INFO
	.align		4
.L_11:
        /*0028*/ 	.byte	0x04, 0x17
        /*002a*/ 	.short	(.L_13 - .L_12)
.L_12:
        /*002c*/ 	.word	0x00000000
        /*0030*/ 	.short	0x0002
        /*0032*/ 	.short	0x0010
        /*0034*/ 	.byte	0x00, 0xf5, 0x21, 0x00


	//----- nvinfo : EIATTR_KPARAM_INFO
	.align		4
.L_13:
        /*0038*/ 	.byte	0x04, 0x17
        /*003a*/ 	.short	(.L_15 - .L_14)
.L_14:
        /*003c*/ 	.word	0x00000000
        /*0040*/ 	.short	0x0001
        /*0042*/ 	.short	0x0008
        /*0044*/ 	.byte	0x00, 0xf5, 0x21, 0x00


	//----- nvinfo : EIATTR_KPARAM_INFO
	.align		4
.L_15:
        /*0048*/ 	.byte	0x04, 0x17
        /*004a*/ 	.short	(.L_17 - .L_16)
.L_16:
        /*004c*/ 	.word	0x00000000
        /*0050*/ 	.short	0x0000
        /*0052*/ 	.short	0x0000
        /*0054*/ 	.byte	0x00, 0xf5, 0x21, 0x00


	//----- nvinfo : EIATTR_SPARSE_MMA_MASK
	.align		4
.L_17:
        /*0058*/ 	.byte	0x03, 0x50
        /*005a*/ 	.short	0x0000


	//----- nvinfo : EIATTR_MAXREG_COUNT
	.align		4
        /*005c*/ 	.byte	0x03, 0x1b
        /*005e*/ 	.short	0x00ff


	//----- nvinfo : EIATTR_MERCURY_ISA_VERSION
	.align		4
        /*0060*/ 	.byte	0x03, 0x5f
        /*0062*/ 	.short	0x0101


	//----- nvinfo : EIATTR_VRC_CTA_INIT_COUNT
	.align		4
        /*0064*/ 	.byte	0x02, 0x4a
	.zero		1
	.zero		1


	//----- nvinfo : EIATTR_EXIT_INSTR_OFFSETS
	.align		4
        /*0068*/ 	.byte	0x04, 0x1c
        /*006a*/ 	.short	(.L_19 - .L_18)


	//   ....[0]....
.L_18:
        /*006c*/ 	.word	0x000000c0


	//   ....[1]....
        /*0070*/ 	.word	0x00000170


	//----- nvinfo : EIATTR_CBANK_PARAM_SIZE
	.align		4
.L_19:
        /*0074*/ 	.byte	0x03, 0x19
        /*0076*/ 	.short	0x0024


	//----- nvinfo : EIATTR_PARAM_CBANK
	.align		4
        /*0078*/ 	.byte	0x04, 0x0a
        /*007a*/ 	.short	(.L_21 - .L_20)
	.align		4
.L_20:
        /*007c*/ 	.word	index@(.nv.constant0._Z9vecAddGPUPfS_S_Pii)
        /*0080*/ 	.short	0x0380
        /*0082*/ 	.short	0x0024


	//----- nvinfo : EIATTR_SW_WAR
	.align		4
.L_21:
        /*0084*/ 	.byte	0x04, 0x36
        /*0086*/ 	.short	(.L_23 - .L_22)
.L_22:
        /*0088*/ 	.word	0x00000008
.L_23:


//--------------------- .nv.callgraph             --------------------------
	.section	.nv.callgraph,"",@"SHT_CUDA_CALLGRAPH"
	.align	4
	.sectionentsize	8
	.align		4
        /*0000*/ 	.word	0x00000000
	.align		4
        /*0004*/ 	.word	0xffffffff
	.align		4
        /*0008*/ 	.word	0x00000000
	.align		4
        /*000c*/ 	.word	0xfffffffe
	.align		4
        /*0010*/ 	.word	0x00000000
	.align		4
        /*0014*/ 	.word	0xfffffffd
	.align		4
        /*0018*/ 	.word	0x00000000
	.align		4
        /*001c*/ 	.word	0xfffffffc


//--------------------- .text._Z9vecAddGPUPfS_S_Pii --------------------------
	.section	.text._Z9vecAddGPUPfS_S_Pii,"ax",@progbits
	.align	128
        .global         _Z9vecAddGPUPfS_S_Pii
        .type           _Z9vecAddGPUPfS_S_Pii,@function
        .size           _Z9vecAddGPUPfS_S_Pii,(.L_x_1 - _Z9vecAddGPUPfS_S_Pii)
        .other          _Z9vecAddGPUPfS_S_Pii,@"STO_CUDA_ENTRY STV_DEFAULT"
_Z9vecAddGPUPfS_S_Pii:
.text._Z9vecAddGPUPfS_S_Pii:
[----:B------:R-:W-:Y:S01]  /*0000*/  LDC R1, c[0x0][0x37c] ;  /* 0x0000df00ff017b82 */ /* 0x000fe20000000800 */
[----:B------:R-:W0:Y:S07]  /*0010*/  S2R R0, SR_TID.X ;  /* 0x0000000000007919 */ /* 0x000e2e0000002100 */
[----:B------:R-:W0:Y:S01]  /*0020*/  S2UR UR6, SR_CTAID.X ;  /* 0x00000000000679c3 */ /* 0x000e220000002500 */
[----:B------:R-:W1:Y:S01]  /*0030*/  LDCU UR7, c[0x0][0x3a0] ;  /* 0x00007400ff0777ac */ /* 0x000e620008000800 */
[----:B------:R-:W-:Y:S01]  /*0040*/  HFMA2 R5, -RZ, RZ, 0, 2.98023223876953125e-07 ;  /* 0x00000005ff057431 */ /* 0x000fe200000001ff */
[----:B------:R-:W2:Y:S05]  /*0050*/  LDCU.64 UR4, c[0x0][0x358] ;  /* 0x00006b00ff0477ac */ /* 0x000eaa0008000a00 */
[----:B------:R-:W0:Y:S08]  /*0060*/  LDC R9, c[0x0][0x360] ;  /* 0x0000d800ff097b82 */ /* 0x000e300000000800 */
[----:B------:R-:W3:Y:S01]  /*0070*/  LDC.64 R2, c[0x0][0x398] ;  /* 0x0000e600ff027b82 */ /* 0x000ee20000000a00 */
[----:B0-----:R-:W-:-:S05]  /*0080*/  IMAD R9, R9, UR6, R0 ;  /* 0x0000000609097c24 */ /* 0x001fca000f8e0200 */
[C---:B-1----:R-:W-:Y:S01]  /*0090*/  ISETP.GE.AND P0, PT, R9.reuse, UR7, PT ;  /* 0x0000000709007c0c */ /* 0x042fe2000bf06270 */
[----:B---3--:R-:W-:-:S05]  /*00a0*/  IMAD.WIDE R2, R9, 0x4, R2 ;  /* 0x0000000409027825 */ /* 0x008fca00078e0202 */
[----:B--2---:R0:W-:Y:S07]  /*00b0*/  STG.E desc[UR4][R2.64], R5 ;  /* 0x0000000502007986 */ /* 0x0041ee000c101904 */
[----:B------:R-:W-:Y:S05]  /*00c0*/  @P0 EXIT ;  /* 0x000000000000094d */ /* 0x000fea0003800000 */
[----:B0-----:R-:W0:Y:S08]  /*00d0*/  LDC.64 R2, c[0x0][0x380] ;  /* 0x0000e000ff027b82 */ /* 0x001e300000000a00 */
[----:B------:R-:W1:Y:S08]  /*00e0*/  LDC.64 R4, c[0x0][0x388] ;  /* 0x0000e200ff047b82 */ /* 0x000e700000000a00 */
[----:B------:R-:W2:Y:S01]  /*00f0*/  LDC.64 R6, c[0x0][0x390] ;  /* 0x0000e400ff067b82 */ /* 0x000ea20000000a00 */
[----:B0-----:R-:W-:-:S06]  /*0100*/  IMAD.WIDE R2, R9, 0x4, R2 ;  /* 0x0000000409027825 */ /* 0x001fcc00078e0202 */
[----:B------:R-:W3:Y:S01]  /*0110*/  LDG.E R2, desc[UR4][R2.64] ;  /* 0x0000000402027981 */ /* 0x000ee2000c1e1900 */
[----:B-1----:R-:W-:-:S06]  /*0120*/  IMAD.WIDE R4, R9, 0x4, R4 ;  /* 0x0000000409047825 */ /* 0x002fcc00078e0204 */
[----:B------:R-:W3:Y:S01]  /*0130*/  LDG.E R5, desc[UR4][R4.64] ;  /* 0x0000000404057981 */ /* 0x000ee2000c1e1900 */
[----:B--2---:R-:W-:-:S04]  /*0140*/  IMAD.WIDE R6, R9, 0x4, R6 ;  /* 0x0000000409067825 */ /* 0x004fc800078e0206 */
[----:B---3--:R-:W-:-:S05]  /*0150*/  FADD R9, R2, R5 ;  /* 0x0000000502097221 */ /* 0x008fca0000000000 */
[----:B------:R-:W-:Y:S01]  /*0160*/  STG.E desc[UR4][R6.64], R9 ;  /* 0x0000000906007986 */ /* 0x000fe2000c101904 */
[----:B------:R-:W-:Y:S05]  /*0170*/  EXIT ;  /* 0x000000000000794d */ /* 0x000fea0003800000 */
.L_x_0:
[----:B------:R-:W-:-:S00]  /*0180*/  BRA `(.L_x_0) ;  /* 0xfffffffc00fc7947 */ /* 0x000fc0000383ffff */
[----:B------:R-:W-:-:S00]  /*0190*/  NOP ;  /* 0x0000000000007918 */ /* 0x000fc00000000000 */
        /* <DEDUP_REMOVED lines=14> */
.L_x_1:


//--------------------- .nv.shared.reserved.0     --------------------------
	.section	.nv.shared.reserved.0,"aw",@nobits
	.weak		__nv_reservedSMEM_offset_0_alias
	.size		__nv_reservedSMEM_offset_0_alias, 0, 64
	.other		__nv_reservedSMEM_offset_0_alias,@"STO_CUDA_RESERVED_SHARED STV_DEFAULT"
__nv_reservedSMEM_offset_0_alias:
	.zero		0
	.zero		64


//--------------------- .nv.constant0._Z9vecAddGPUPfS_S_Pii --------------------------
	.section	.nv.constant0._Z9vecAddGPUPfS_S_Pii,"a",@progbits
	.sectionflags	@""
	.align	4
.nv.constant0._Z9vecAddGPUPfS_S_Pii:
	.zero		932


//--------------------- SYMBOLS --------------------------

	.type		.nv.reservedSmem.offset0,@object
	.size		.nv.reservedSmem.offset0,0x4
